//
// Generated by NVIDIA NVVM Compiler
//
// Compiler Build ID: CL-36424714
// Cuda compilation tools, release 13.0, V13.0.88
// Based on NVVM 20.0.0
//

.version 9.0
.target sm_100
.address_size 64

	// .globl	_Z17bitonicSortKernelPiiii

.visible .entry _Z17bitonicSortKernelPiiii(
	.param .u64 .ptr .align 1 _Z17bitonicSortKernelPiiii_param_0,
	.param .u32 _Z17bitonicSortKernelPiiii_param_1,
	.param .u32 _Z17bitonicSortKernelPiiii_param_2,
	.param .u32 _Z17bitonicSortKernelPiiii_param_3
)
{
	.reg .pred 	%p<9>;
	.reg .b32 	%r<12>;
	.reg .b64 	%rd<7>;

	ld.param.u64 	%rd3, [_Z17bitonicSortKernelPiiii_param_0];
	ld.param.u32 	%r5, [_Z17bitonicSortKernelPiiii_param_1];
	ld.param.u32 	%r6, [_Z17bitonicSortKernelPiiii_param_2];
	ld.param.u32 	%r7, [_Z17bitonicSortKernelPiiii_param_3];
	mov.u32 	%r8, %ctaid.x;
	mov.u32 	%r9, %ntid.x;
	mov.u32 	%r10, %tid.x;
	mad.lo.s32 	%r1, %r8, %r9, %r10;
	setp.ge.s32 	%p1, %r1, %r7;
	@%p1 bra 	$L__BB0_4;
	xor.b32  	%r2, %r6, %r1;
	setp.le.s32 	%p2, %r2, %r1;
	setp.ge.s32 	%p3, %r2, %r7;
	or.pred  	%p4, %p2, %p3;
	@%p4 bra 	$L__BB0_4;
	cvta.to.global.u64 	%rd4, %rd3;
	and.b32  	%r11, %r5, %r1;
	setp.eq.s32 	%p5, %r11, 0;
	mul.wide.s32 	%rd5, %r1, 4;
	add.s64 	%rd1, %rd4, %rd5;
	ld.global.u32 	%r3, [%rd1];
	mul.wide.s32 	%rd6, %r2, 4;
	add.s64 	%rd2, %rd4, %rd6;
	ld.global.u32 	%r4, [%rd2];
	setp.le.s32 	%p6, %r3, %r4;
	xor.pred  	%p7, %p5, %p6;
	not.pred 	%p8, %p7;
	@%p8 bra 	$L__BB0_4;
	st.global.u32 	[%rd1], %r4;
	st.global.u32 	[%rd2], %r3;
$L__BB0_4:
	ret;

}
	// .globl	_Z15mergeSortKernelPiS_ii
.visible .entry _Z15mergeSortKernelPiS_ii(
	.param .u64 .ptr .align 1 _Z15mergeSortKernelPiS_ii_param_0,
	.param .u64 .ptr .align 1 _Z15mergeSortKernelPiS_ii_param_1,
	.param .u32 _Z15mergeSortKernelPiS_ii_param_2,
	.param .u32 _Z15mergeSortKernelPiS_ii_param_3
)
{
	.reg .pred 	%p<9>;
	.reg .b32 	%r<56>;
	.reg .b64 	%rd<19>;

	ld.param.u64 	%rd5, [_Z15mergeSortKernelPiS_ii_param_0];
	ld.param.u64 	%rd4, [_Z15mergeSortKernelPiS_ii_param_1];
	ld.param.u32 	%r23, [_Z15mergeSortKernelPiS_ii_param_2];
	ld.param.u32 	%r22, [_Z15mergeSortKernelPiS_ii_param_3];
	cvta.to.global.u64 	%rd1, %rd5;
	mov.u32 	%r24, %ctaid.x;
	mov.u32 	%r25, %ntid.x;
	mov.u32 	%r26, %tid.x;
	mad.lo.s32 	%r1, %r24, %r25, %r26;
	setp.ge.s32 	%p1, %r1, %r23;
	@%p1 bra 	$L__BB1_11;
	shl.b32 	%r27, %r22, 1;
	rem.s32 	%r2, %r1, %r27;
	sub.s32 	%r3, %r1, %r2;
	add.s32 	%r4, %r3, %r22;
	mul.wide.s32 	%rd6, %r1, 4;
	add.s64 	%rd7, %rd1, %rd6;
	ld.global.u32 	%r5, [%rd7];
	setp.ge.s32 	%p2, %r1, %r4;
	@%p2 bra 	$L__BB1_6;
	setp.lt.s32 	%p6, %r22, 1;
	mov.b32 	%r51, 0;
	@%p6 bra 	$L__BB1_5;
	add.s32 	%r49, %r22, -1;
	cvt.s64.s32 	%rd2, %r4;
	mov.b32 	%r51, 0;
$L__BB1_4:
	sub.s32 	%r40, %r49, %r51;
	shr.u32 	%r41, %r40, 31;
	add.s32 	%r42, %r40, %r41;
	shr.s32 	%r43, %r42, 1;
	add.s32 	%r44, %r43, %r51;
	cvt.s64.s32 	%rd12, %r44;
	add.s64 	%rd13, %rd12, %rd2;
	shl.b64 	%rd14, %rd13, 2;
	add.s64 	%rd15, %rd1, %rd14;
	ld.global.u32 	%r45, [%rd15];
	setp.gt.s32 	%p7, %r45, %r5;
	add.s32 	%r46, %r44, 1;
	add.s32 	%r47, %r44, -1;
	selp.b32 	%r51, %r51, %r46, %p7;
	selp.b32 	%r49, %r47, %r49, %p7;
	setp.le.s32 	%p8, %r51, %r49;
	@%p8 bra 	$L__BB1_4;
$L__BB1_5:
	add.s32 	%r55, %r51, %r2;
	bra.uni 	$L__BB1_10;
$L__BB1_6:
	sub.s32 	%r13, %r1, %r4;
	setp.lt.s32 	%p3, %r22, 1;
	mov.b32 	%r54, 0;
	@%p3 bra 	$L__BB1_9;
	add.s32 	%r52, %r22, -1;
	cvt.s64.s32 	%rd3, %r3;
	mov.b32 	%r54, 0;
$L__BB1_8:
	sub.s32 	%r30, %r52, %r54;
	shr.u32 	%r31, %r30, 31;
	add.s32 	%r32, %r30, %r31;
	shr.s32 	%r33, %r32, 1;
	add.s32 	%r34, %r33, %r54;
	cvt.s64.s32 	%rd8, %r34;
	add.s64 	%rd9, %rd8, %rd3;
	shl.b64 	%rd10, %rd9, 2;
	add.s64 	%rd11, %rd1, %rd10;
	ld.global.u32 	%r35, [%rd11];
	setp.gt.s32 	%p4, %r35, %r5;
	add.s32 	%r36, %r34, 1;
	add.s32 	%r37, %r34, -1;
	selp.b32 	%r54, %r54, %r36, %p4;
	selp.b32 	%r52, %r37, %r52, %p4;
	setp.le.s32 	%p5, %r54, %r52;
	@%p5 bra 	$L__BB1_8;
$L__BB1_9:
	add.s32 	%r55, %r13, %r54;
$L__BB1_10:
	add.s32 	%r48, %r55, %r3;
	cvta.to.global.u64 	%rd16, %rd4;
	mul.wide.s32 	%rd17, %r48, 4;
	add.s64 	%rd18, %rd16, %rd17;
	st.global.u32 	[%rd18], %r5;
$L__BB1_11:
	ret;

}


// ===== COMPILED SASS (sm_100) =====

	.target	sm_100

	.elftype	@"ET_EXEC"


//--------------------- .note.nv.tkinfo           --------------------------
	.section	.note.nv.tkinfo,"",@"SHT_NOTE"
	.sectionflags	@"SHF_NOTE_NV_TKINFO"
	.tkinfo
        /*0018*/ 	.word	0x00000002
        /*0030*/ 	.string	""
        /*0030*/ 	.string	"ptxas"
        /*0030*/ 	.string	"Cuda compilation tools, release 13.0, V13.0.88"
        /*0030*/ 	.string	"Build cuda_13.0.r13.0/compiler.36424714_0"
        /*0030*/ 	.string	"-arch sm_100 -m 64 "



//--------------------- .note.nv.cuinfo           --------------------------
	.section	.note.nv.cuinfo,"",@"SHT_NOTE"
	.sectionflags	@"SHF_NOTE_NV_CUINFO"
        /*0018*/ 	.short	0x0002
        /*001a*/ 	.short	0x0064
        /*001c*/ 	.short	0x0082
	.zero		2


//--------------------- .nv.info                  --------------------------
	.section	.nv.info,"",@"SHT_CUDA_INFO"
	.align	4


	//----- nvinfo : EIATTR_REGCOUNT
	.align		4
        /*0000*/ 	.byte	0x04, 0x2f
        /*0002*/ 	.short	(.L_1 - .L_0)
	.align		4
.L_0:
        /*0004*/ 	.word	index@(_Z17bitonicSortKernelPiiii)
        /*0008*/ 	.word	0x0000000c


	//----- nvinfo : EIATTR_FRAME_SIZE
	.align		4
.L_1:
        /*000c*/ 	.byte	0x04, 0x11
        /*000e*/ 	.short	(.L_3 - .L_2)
	.align		4
.L_2:
        /*0010*/ 	.word	index@(_Z17bitonicSortKernelPiiii)
        /*0014*/ 	.word	0x00000000


	//----- nvinfo : EIATTR_REGCOUNT
	.align		4
.L_3:
        /*0018*/ 	.byte	0x04, 0x2f
        /*001a*/ 	.short	(.L_5 - .L_4)
	.align		4
.L_4:
        /*001c*/ 	.word	index@(_Z15mergeSortKernelPiS_ii)
        /*0020*/ 	.word	0x00000010


	//----- nvinfo : EIATTR_FRAME_SIZE
	.align		4
.L_5:
        /*0024*/ 	.byte	0x04, 0x11
        /*0026*/ 	.short	(.L_7 - .L_6)
	.align		4
.L_6:
        /*0028*/ 	.word	index@(_Z15mergeSortKernelPiS_ii)
        /*002c*/ 	.word	0x00000000


	//----- nvinfo : EIATTR_MIN_STACK_SIZE
	.align		4
.L_7:
        /*0030*/ 	.byte	0x04, 0x12
        /*0032*/ 	.short	(.L_9 - .L_8)
	.align		4
.L_8:
        /*0034*/ 	.word	index@(_Z15mergeSortKernelPiS_ii)
        /*0038*/ 	.word	0x00000000


	//----- nvinfo : EIATTR_MIN_STACK_SIZE
	.align		4
.L_9:
        /*003c*/ 	.byte	0x04, 0x12
        /*003e*/ 	.short	(.L_11 - .L_10)
	.align		4
.L_10:
        /*0040*/ 	.word	index@(_Z17bitonicSortKernelPiiii)
        /*0044*/ 	.word	0x00000000
.L_11:


//--------------------- .nv.compat                --------------------------
	.section	.nv.compat,"",@"SHT_CUDA_COMPAT_INFO"
	.align	4
        /*0000*/ 	.byte	0x02, 0x09, 0x00, 0x00, 0x02, 0x02, 0x01, 0x00, 0x02, 0x05, 0x05, 0x00, 0x03, 0x07, 0x01, 0x01
        /*0010*/ 	.byte	0x02, 0x03, 0x00, 0x00, 0x02, 0x06, 0x01, 0x00, 0x04, 0x0b, 0x08, 0x00, 0x09, 0x00, 0x00, 0x00
        /*0020*/ 	.byte	0x00, 0x00, 0x00, 0x00


//--------------------- .nv.info._Z15mergeSortKernelPiS_ii --------------------------
	.section	.nv.info._Z15mergeSortKernelPiS_ii,"",@"SHT_CUDA_INFO"
	.sectionflags	@""
	.align	4


	//----- nvinfo : EIATTR_CUDA_API_VERSION
	.align		4
        /*0000*/ 	.byte	0x04, 0x37
        /*0002*/ 	.short	(.L_13 - .L_12)
.L_12:
        /*0004*/ 	.word	0x00000082


	//----- nvinfo : EIATTR_KPARAM_INFO
	.align		4
.L_13:
        /*0008*/ 	.byte	0x04, 0x17
        /*000a*/ 	.short	(.L_15 - .L_14)
.L_14:
        /*000c*/ 	.word	0x00000000
        /*0010*/ 	.short	0x0003
        /*0012*/ 	.short	0x0014
        /*0014*/ 	.byte	0x00, 0xf0, 0x11, 0x00


	//----- nvinfo : EIATTR_KPARAM_INFO
	.align		4
.L_15:
        /*0018*/ 	.byte	0x04, 0x17
        /*001a*/ 	.short	(.L_17 - .L_16)
.L_16:
        /*001c*/ 	.word	0x00000000
        /*0020*/ 	.short	0x0002
        /*0022*/ 	.short	0x0010
        /*0024*/ 	.byte	0x00, 0xf0, 0x11, 0x00


	//----- nvinfo : EIATTR_KPARAM_INFO
	.align		4
.L_17:
        /*0028*/ 	.byte	0x04, 0x17
        /*002a*/ 	.short	(.L_19 - .L_18)
.L_18:
        /*002c*/ 	.word	0x00000000
        /*0030*/ 	.short	0x0001
        /*0032*/ 	.short	0x0008
        /*0034*/ 	.byte	0x00, 0xf5, 0x21, 0x00


	//----- nvinfo : EIATTR_KPARAM_INFO
	.align		4
.L_19:
        /*0038*/ 	.byte	0x04, 0x17
        /*003a*/ 	.short	(.L_21 - .L_20)
.L_20:
        /*003c*/ 	.word	0x00000000
        /*0040*/ 	.short	0x0000
        /*0042*/ 	.short	0x0000
        /*0044*/ 	.byte	0x00, 0xf5, 0x21, 0x00


	//----- nvinfo : EIATTR_SPARSE_MMA_MASK
	.align		4
.L_21:
        /*0048*/ 	.byte	0x03, 0x50
        /*004a*/ 	.short	0x0000


	//----- nvinfo : EIATTR_MAXREG_COUNT
	.align		4
        /*004c*/ 	.byte	0x03, 0x1b
        /*004e*/ 	.short	0x00ff


	//----- nvinfo : EIATTR_MERCURY_ISA_VERSION
	.align		4
        /*0050*/ 	.byte	0x03, 0x5f
        /*0052*/ 	.short	0x0101


	//----- nvinfo : EIATTR_VRC_CTA_INIT_COUNT
	.align		4
        /*0054*/ 	.byte	0x02, 0x4a
	.zero		1
	.zero		1


	//----- nvinfo : EIATTR_EXIT_INSTR_OFFSETS
	.align		4
        /*0058*/ 	.byte	0x04, 0x1c
        /*005a*/ 	.short	(.L_23 - .L_22)


	//   ....[0]....
.L_22:
        /*005c*/ 	.word	0x00000070


	//   ....[1]....
        /*0060*/ 	.word	0x000005e0


	//----- nvinfo : EIATTR_CRS_STACK_SIZE
	.align		4
.L_23:
        /*0064*/ 	.byte	0x04, 0x1e
        /*0066*/ 	.short	(.L_25 - .L_24)
.L_24:
        /*0068*/ 	.word	0x00000000


	//----- nvinfo : EIATTR_CBANK_PARAM_SIZE
	.align		4
.L_25:
        /*006c*/ 	.byte	0x03, 0x19
        /*006e*/ 	.short	0x0018


	//----- nvinfo : EIATTR_PARAM_CBANK
	.align		4
        /*0070*/ 	.byte	0x04, 0x0a
        /*0072*/ 	.short	(.L_27 - .L_26)
	.align		4
.L_26:
        /*0074*/ 	.word	index@(.nv.constant0._Z15mergeSortKernelPiS_ii)
        /*0078*/ 	.short	0x0380
        /*007a*/ 	.short	0x0018


	//----- nvinfo : EIATTR_SW_WAR
	.align		4
.L_27:
        /*007c*/ 	.byte	0x04, 0x36
        /*007e*/ 	.short	(.L_29 - .L_28)
.L_28:
        /*0080*/ 	.word	0x00000008
.L_29:


//--------------------- .nv.info._Z17bitonicSortKernelPiiii --------------------------
	.section	.nv.info._Z17bitonicSortKernelPiiii,"",@"SHT_CUDA_INFO"
	.sectionflags	@""
	.align	4


	//----- nvinfo : EIATTR_CUDA_API_VERSION
	.align		4
        /*0000*/ 	.byte	0x04, 0x37
        /*0002*/ 	.short	(.L_31 - .L_30)
.L_30:
        /*0004*/ 	.word	0x00000082


	//----- nvinfo : EIATTR_KPARAM_INFO
	.align		4
.L_31:
        /*0008*/ 	.byte	0x04, 0x17
        /*000a*/ 	.short	(.L_33 - .L_32)
.L_32:
        /*000c*/ 	.word	0x00000000
        /*0010*/ 	.short	0x0003
        /*0012*/ 	.short	0x0010
        /*0014*/ 	.byte	0x00, 0xf0, 0x11, 0x00


	//----- nvinfo : EIATTR_KPARAM_INFO
	.align		4
.L_33:
        /*0018*/ 	.byte	0x04, 0x17
        /*001a*/ 	.short	(.L_35 - .L_34)
.L_34:
        /*001c*/ 	.word	0x00000000
        /*0020*/ 	.short	0x0002
        /*0022*/ 	.short	0x000c
        /*0024*/ 	.byte	0x00, 0xf0, 0x11, 0x00


	//----- nvinfo : EIATTR_KPARAM_INFO
	.align		4
.L_35:
        /*0028*/ 	.byte	0x04, 0x17
        /*002a*/ 	.short	(.L_37 - .L_36)
.L_36:
        /*002c*/ 	.word	0x00000000
        /*0030*/ 	.short	0x0001
        /*0032*/ 	.short	0x0008
        /*0034*/ 	.byte	0x00, 0xf0, 0x11, 0x00


	//----- nvinfo : EIATTR_KPARAM_INFO
	.align		4
.L_37:
        /*0038*/ 	.byte	0x04, 0x17
        /*003a*/ 	.short	(.L_39 - .L_38)
.L_38:
        /*003c*/ 	.word	0x00000000
        /*0040*/ 	.short	0x0000
        /*0042*/ 	.short	0x0000
        /*0044*/ 	.byte	0x00, 0xf5, 0x21, 0x00


	//----- nvinfo : EIATTR_SPARSE_MMA_MASK
	.align		4
.L_39:
        /*0048*/ 	.byte	0x03, 0x50
        /*004a*/ 	.short	0x0000


	//----- nvinfo : EIATTR_MAXREG_COUNT
	.align		4
        /*004c*/ 	.byte	0x03, 0x1b
        /*004e*/ 	.short	0x00ff


	//----- nvinfo : EIATTR_MERCURY_ISA_VERSION
	.align		4
        /*0050*/ 	.byte	0x03, 0x5f
        /*0052*/ 	.short	0x0101


	//----- nvinfo : EIATTR_VRC_CTA_INIT_COUNT
	.align		4
        /*0054*/ 	.byte	0x02, 0x4a
	.zero		1
	.zero		1


	//----- nvinfo : EIATTR_EXIT_INSTR_OFFSETS
	.align		4
        /*0058*/ 	.byte	0x04, 0x1c
        /*005a*/ 	.short	(.L_41 - .L_40)


	//   ....[0]....
.L_40:
        /*005c*/ 	.word	0x00000070


	//   ....[1]....
        /*0060*/ 	.word	0x000000c0


	//   ....[2]....
        /*0064*/ 	.word	0x00000160


	//   ....[3]....
        /*0068*/ 	.word	0x00000190


	//----- nvinfo : EIATTR_CBANK_PARAM_SIZE
	.align		4
.L_41:
        /*006c*/ 	.byte	0x03, 0x19
        /*006e*/ 	.short	0x0014


	//----- nvinfo : EIATTR_PARAM_CBANK
	.align		4
        /*0070*/ 	.byte	0x04, 0x0a
        /*0072*/ 	.short	(.L_43 - .L_42)
	.align		4
.L_42:
        /*0074*/ 	.word	index@(.nv.constant0._Z17bitonicSortKernelPiiii)
        /*0078*/ 	.short	0x0380
        /*007a*/ 	.short	0x0014


	//----- nvinfo : EIATTR_SW_WAR
	.align		4
.L_43:
        /*007c*/ 	.byte	0x04, 0x36
        /*007e*/ 	.short	(.L_45 - .L_44)
.L_44:
        /*0080*/ 	.word	0x00000008
.L_45:


//--------------------- .nv.callgraph             --------------------------
	.section	.nv.callgraph,"",@"SHT_CUDA_CALLGRAPH"
	.align	4
	.sectionentsize	8
	.align		4
        /*0000*/ 	.word	0x00000000
	.align		4
        /*0004*/ 	.word	0xffffffff
	.align		4
        /*0008*/ 	.word	0x00000000
	.align		4
        /*000c*/ 	.word	0xfffffffe
	.align		4
        /*0010*/ 	.word	0x00000000
	.align		4
        /*0014*/ 	.word	0xfffffffd
	.align		4
        /*0018*/ 	.word	0x00000000
	.align		4
        /*001c*/ 	.word	0xfffffffc


//--------------------- .text._Z15mergeSortKernelPiS_ii --------------------------
	.section	.text._Z15mergeSortKernelPiS_ii,"ax",@progbits
	.align	128
        .global         _Z15mergeSortKernelPiS_ii
        .type           _Z15mergeSortKernelPiS_ii,@function
        .size           _Z15mergeSortKernelPiS_ii,(.L_x_9 - _Z15mergeSortKernelPiS_ii)
        .other          _Z15mergeSortKernelPiS_ii,@"STO_CUDA_ENTRY STV_DEFAULT"
_Z15mergeSortKernelPiS_ii:
.text._Z15mergeSortKernelPiS_ii:
[----:B------:R-:W-:Y:S01]  /*0000*/  LDC R1, c[0x0][0x37c] ;  /* 0x0000df00ff017b82 */ /* 0x000fe20000000800 */
[----:B------:R-:W0:Y:S07]  /*0010*/  S2R R3, SR_TID.X ;  /* 0x0000000000037919 */ /* 0x000e2e0000002100 */
[----:B------:R-:W0:Y:S01]  /*0020*/  S2UR UR4, SR_CTAID.X ;  /* 0x00000000000479c3 */ /* 0x000e220000002500 */
[----:B------:R-:W1:Y:S07]  /*0030*/  LDCU UR5, c[0x0][0x390] ;  /* 0x00007200ff0577ac */ /* 0x000e6e0008000800 */
[----:B------:R-:W0:Y:S02]  /*0040*/  LDC R2, c[0x0][0x360] ;  /* 0x0000d800ff027b82 */ /* 0x000e240000000800 */
[----:B0-----:R-:W-:-:S05]  /*0050*/  IMAD R2, R2, UR4, R3 ;  /* 0x0000000402027c24 */ /* 0x001fca000f8e0203 */
[----:B-1----:R-:W-:-:S13]  /*0060*/  ISETP.GE.AND P0, PT, R2, UR5, PT ;  /* 0x0000000502007c0c */ /* 0x002fda000bf06270 */
[----:B------:R-:W-:Y:S05]  /*0070*/  @P0 EXIT ;  /* 0x000000000000094d */ /* 0x000fea0003800000 */
[----:B------:R-:W0:Y:S01]  /*0080*/  LDC R10, c[0x0][0x394] ;  /* 0x0000e500ff0a7b82 */ /* 0x000e220000000800 */
[----:B------:R-:W1:Y:S07]  /*0090*/  LDCU.64 UR4, c[0x0][0x358] ;  /* 0x00006b00ff0477ac */ /* 0x000e6e0008000a00 */
[----:B------:R-:W2:Y:S01]  /*00a0*/  LDC.64 R4, c[0x0][0x380] ;  /* 0x0000e000ff047b82 */ /* 0x000ea20000000a00 */
[----:B------:R-:W-:Y:S01]  /*00b0*/  ISETP.GE.AND P2, PT, R2, RZ, PT ;  /* 0x000000ff0200720c */ /* 0x000fe20003f46270 */
[----:B------:R-:W3:Y:S01]  /*00c0*/  LDCU.64 UR6, c[0x0][0x380] ;  /* 0x00007000ff0677ac */ /* 0x000ee20008000a00 */
[----:B------:R-:W4:Y:S01]  /*00d0*/  LDCU.64 UR8, c[0x0][0x380] ;  /* 0x00007000ff0877ac */ /* 0x000f220008000a00 */
[----:B0-----:R-:W-:-:S05]  /*00e0*/  IMAD.SHL.U32 R3, R10, 0x2, RZ ;  /* 0x000000020a037824 */ /* 0x001fca00078e00ff */
[----:B------:R-:W-:Y:S01]  /*00f0*/  IABS R12, R3 ;  /* 0x00000003000c7213 */ /* 0x000fe20000000000 */
[----:B--2---:R-:W-:-:S03]  /*0100*/  IMAD.WIDE R4, R2, 0x4, R4 ;  /* 0x0000000402047825 */ /* 0x004fc600078e0204 */
[----:B------:R-:W0:Y:S02]  /*0110*/  I2F.RP R8, R12 ;  /* 0x0000000c00087306 */ /* 0x000e240000209400 */
[----:B-1----:R1:W5:Y:S01]  /*0120*/  LDG.E R0, desc[UR4][R4.64] ;  /* 0x0000000404007981 */ /* 0x002362000c1e1900 */
[----:B------:R-:W-:Y:S01]  /*0130*/  BSSY.RECONVERGENT B0, `(.L_x_0) ;  /* 0x0000046000007945 */ /* 0x000fe20003800200 */
[----:B-1----:R-:W-:-:S04]  /*0140*/  IABS R4, R2 ;  /* 0x0000000200047213 */ /* 0x002fc80000000000 */
[----:B0-----:R-:W0:Y:S02]  /*0150*/  MUFU.RCP R8, R8 ;  /* 0x0000000800087308 */ /* 0x001e240000001000 */
[----:B0-----:R-:W-:-:S06]  /*0160*/  VIADD R6, R8, 0xffffffe ;  /* 0x0ffffffe08067836 */ /* 0x001fcc0000000000 */
[----:B------:R0:W1:Y:S02]  /*0170*/  F2I.FTZ.U32.TRUNC.NTZ R7, R6 ;  /* 0x0000000600077305 */ /* 0x000064000021f000 */
[----:B0-----:R-:W-:Y:S02]  /*0180*/  IMAD.MOV.U32 R6, RZ, RZ, RZ ;  /* 0x000000ffff067224 */ /* 0x001fe400078e00ff */
[----:B-1----:R-:W-:-:S04]  /*0190*/  IMAD.MOV R9, RZ, RZ, -R7 ;  /* 0x000000ffff097224 */ /* 0x002fc800078e0a07 */
[----:B------:R-:W-:Y:S01]  /*01a0*/  IMAD R5, R9, R12, RZ ;  /* 0x0000000c09057224 */ /* 0x000fe200078e02ff */
[----:B------:R-:W-:-:S03]  /*01b0*/  IABS R9, R3 ;  /* 0x0000000300097213 */ /* 0x000fc60000000000 */
[----:B------:R-:W-:-:S04]  /*01c0*/  IMAD.HI.U32 R7, R7, R5, R6 ;  /* 0x0000000507077227 */ /* 0x000fc800078e0006 */
[----:B------:R-:W-:Y:S02]  /*01d0*/  IMAD.MOV R5, RZ, RZ, -R9 ;  /* 0x000000ffff057224 */ /* 0x000fe400078e0a09 */
[----:B------:R-:W-:-:S04]  /*01e0*/  IMAD.HI.U32 R7, R7, R4, RZ ;  /* 0x0000000407077227 */ /* 0x000fc800078e00ff */
[----:B------:R-:W-:-:S05]  /*01f0*/  IMAD R7, R7, R5, R4 ;  /* 0x0000000507077224 */ /* 0x000fca00078e0204 */
[----:B------:R-:W-:-:S13]  /*0200*/  ISETP.GT.U32.AND P0, PT, R12, R7, PT ;  /* 0x000000070c00720c */ /* 0x000fda0003f04070 */
[----:B------:R-:W-:Y:S01]  /*0210*/  @!P0 IMAD.IADD R7, R7, 0x1, -R12 ;  /* 0x0000000107078824 */ /* 0x000fe200078e0a0c */
[----:B------:R-:W-:-:S04]  /*0220*/  ISETP.NE.AND P0, PT, R3, RZ, PT ;  /* 0x000000ff0300720c */ /* 0x000fc80003f05270 */
[----:B------:R-:W-:-:S13]  /*0230*/  ISETP.GT.U32.AND P1, PT, R12, R7, PT ;  /* 0x000000070c00720c */ /* 0x000fda0003f24070 */
[----:B------:R-:W-:-:S04]  /*0240*/  @!P1 IMAD.IADD R7, R7, 0x1, -R12 ;  /* 0x0000000107079824 */ /* 0x000fc800078e0a0c */
[----:B------:R-:W-:-:S04]  /*0250*/  IMAD.MOV.U32 R9, RZ, RZ, R7 ;  /* 0x000000ffff097224 */ /* 0x000fc800078e0007 */
[----:B------:R-:W-:Y:S01]  /*0260*/  @!P2 IMAD.MOV R9, RZ, RZ, -R9 ;  /* 0x000000ffff09a224 */ /* 0x000fe200078e0a09 */
[----:B------:R-:W-:-:S05]  /*0270*/  @!P0 LOP3.LUT R9, RZ, R3, RZ, 0x33, !PT ;  /* 0x00000003ff098212 */ /* 0x000fca00078e33ff */
[----:B------:R-:W-:-:S04]  /*0280*/  IMAD.IADD R3, R2, 0x1, -R9 ;  /* 0x0000000102037824 */ /* 0x000fc800078e0a09 */
[----:B------:R-:W-:-:S05]  /*0290*/  IMAD.IADD R11, R3, 0x1, R10 ;  /* 0x00000001030b7824 */ /* 0x000fca00078e020a */
[----:B------:R-:W-:-:S13]  /*02a0*/  ISETP.GE.AND P0, PT, R2, R11, PT ;  /* 0x0000000b0200720c */ /* 0x000fda0003f06270 */
[----:B---34-:R-:W-:Y:S05]  /*02b0*/  @P0 BRA `(.L_x_1) ;  /* 0x00000000005c0947 */ /* 0x018fea0003800000 */
[----:B------:R-:W-:Y:S01]  /*02c0*/  ISETP.GE.AND P0, PT, R10, 0x1, PT ;  /* 0x000000010a00780c */ /* 0x000fe20003f06270 */
[----:B------:R-:W-:-:S12]  /*02d0*/  IMAD.MOV.U32 R2, RZ, RZ, RZ ;  /* 0x000000ffff027224 */ /* 0x000fd800078e00ff */
[----:B------:R-:W-:Y:S05]  /*02e0*/  @!P0 BRA `(.L_x_2) ;  /* 0x0000000000488947 */ /* 0x000fea0003800000 */
[----:B------:R-:W-:Y:S01]  /*02f0*/  BSSY.RECONVERGENT B1, `(.L_x_2) ;  /* 0x0000011000017945 */ /* 0x000fe20003800200 */
[----:B------:R-:W-:Y:S01]  /*0300*/  IADD3 R7, PT, PT, R10, -0x1, RZ ;  /* 0xffffffff0a077810 */ /* 0x000fe20007ffe0ff */
[----:B------:R-:W-:Y:S01]  /*0310*/  IMAD.MOV.U32 R2, RZ, RZ, RZ ;  /* 0x000000ffff027224 */ /* 0x000fe200078e00ff */
[----:B------:R-:W-:-:S07]  /*0320*/  SHF.R.S32.HI R13, RZ, 0x1f, R11 ;  /* 0x0000001fff0d7819 */ /* 0x000fce000001140b */
.L_x_3:
[----:B------:R-:W-:-:S05]  /*0330*/  IMAD.IADD R4, R7, 0x1, -R2 ;  /* 0x0000000107047824 */ /* 0x000fca00078e0a02 */
[----:B------:R-:W-:-:S04]  /*0340*/  LEA.HI R5, R4, R4, RZ, 0x1 ;  /* 0x0000000404057211 */ /* 0x000fc800078f08ff */
[----:B------:R-:W-:-:S04]  /*0350*/  LEA.HI.SX32 R6, R5, R2, 0x1f ;  /* 0x0000000205067211 */ /* 0x000fc800078ffaff */
[----:B------:R-:W-:-:S04]  /*0360*/  IADD3 R5, P0, PT, R11, R6, RZ ;  /* 0x000000060b057210 */ /* 0x000fc80007f1e0ff */
[----:B------:R-:W-:Y:S02]  /*0370*/  LEA.HI.X.SX32 R8, R6, R13, 0x1, P0 ;  /* 0x0000000d06087211 */ /* 0x000fe400000f0eff */
[----:B------:R-:W-:-:S04]  /*0380*/  LEA R4, P0, R5, UR6, 0x2 ;  /* 0x0000000605047c11 */ /* 0x000fc8000f8010ff */
[----:B------:R-:W-:-:S06]  /*0390*/  LEA.HI.X R5, R5, UR7, R8, 0x2, P0 ;  /* 0x0000000705057c11 */ /* 0x000fcc00080f1408 */
[----:B------:R-:W2:Y:S02]  /*03a0*/  LDG.E R5, desc[UR4][R4.64] ;  /* 0x0000000404057981 */ /* 0x000ea4000c1e1900 */
[----:B--2--5:R-:W-:-:S13]  /*03b0*/  ISETP.GT.AND P0, PT, R5, R0, PT ;  /* 0x000000000500720c */ /* 0x024fda0003f04270 */
[C---:B------:R-:W-:Y:S02]  /*03c0*/  @!P0 VIADD R2, R6.reuse, 0x1 ;  /* 0x0000000106028836 */ /* 0x040fe40000000000 */
[----:B------:R-:W-:-:S05]  /*03d0*/  @P0 VIADD R7, R6, 0xffffffff ;  /* 0xffffffff06070836 */ /* 0x000fca0000000000 */
[----:B------:R-:W-:-:S13]  /*03e0*/  ISETP.GT.AND P0, PT, R2, R7, PT ;  /* 0x000000070200720c */ /* 0x000fda0003f04270 */
[----:B------:R-:W-:Y:S05]  /*03f0*/  @!P0 BRA `(.L_x_3) ;  /* 0xfffffffc00cc8947 */ /* 0x000fea000383ffff */
[----:B------:R-:W-:Y:S05]  /*0400*/  BSYNC.RECONVERGENT B1 ;  /* 0x0000000000017941 */ /* 0x000fea0003800200 */
.L_x_2:
[----:B------:R-:W-:Y:S01]  /*0410*/  IMAD.IADD R2, R9, 0x1, R2 ;  /* 0x0000000109027824 */ /* 0x000fe200078e0202 */
[----:B------:R-:W-:Y:S06]  /*0420*/  BRA `(.L_x_4) ;  /* 0x0000000000587947 */ /* 0x000fec0003800000 */
.L_x_1:
[----:B------:R-:W-:Y:S01]  /*0430*/  ISETP.GE.AND P0, PT, R10, 0x1, PT ;  /* 0x000000010a00780c */ /* 0x000fe20003f06270 */
[----:B------:R-:W-:-:S12]  /*0440*/  IMAD.MOV.U32 R7, RZ, RZ, RZ ;  /* 0x000000ffff077224 */ /* 0x000fd800078e00ff */
[----:B------:R-:W-:Y:S05]  /*0450*/  @!P0 BRA `(.L_x_5) ;  /* 0x0000000000488947 */ /* 0x000fea0003800000 */
[----:B------:R-:W-:Y:S01]  /*0460*/  BSSY.RECONVERGENT B1, `(.L_x_5) ;  /* 0x0000011000017945 */ /* 0x000fe20003800200 */
[----:B------:R-:W-:Y:S01]  /*0470*/  IADD3 R6, PT, PT, R10, -0x1, RZ ;  /* 0xffffffff0a067810 */ /* 0x000fe20007ffe0ff */
[----:B------:R-:W-:Y:S01]  /*0480*/  IMAD.MOV.U32 R7, RZ, RZ, RZ ;  /* 0x000000ffff077224 */ /* 0x000fe200078e00ff */
[----:B------:R-:W-:-:S07]  /*0490*/  SHF.R.S32.HI R9, RZ, 0x1f, R3 ;  /* 0x0000001fff097819 */ /* 0x000fce0000011403 */
.L_x_6:
        /* <DEDUP_REMOVED lines=14> */
.L_x_5:
[----:B------:R-:W-:-:S07]  /*0580*/  IADD3 R2, PT, PT, R7, R2, -R11 ;  /* 0x0000000207027210 */ /* 0x000fce0007ffe80b */
.L_x_4:
[----:B------:R-:W-:Y:S05]  /*0590*/  BSYNC.RECONVERGENT B0 ;  /* 0x0000000000007941 */ /* 0x000fea0003800200 */
.L_x_0:
[----:B------:R-:W0:Y:S01]  /*05a0*/  LDC.64 R4, c[0x0][0x388] ;  /* 0x0000e200ff047b82 */ /* 0x000e220000000a00 */
[----:B------:R-:W-:-:S04]  /*05b0*/  IMAD.IADD R3, R3, 0x1, R2 ;  /* 0x0000000103037824 */ /* 0x000fc800078e0202 */
[----:B0-----:R-:W-:-:S05]  /*05c0*/  IMAD.WIDE R2, R3, 0x4, R4 ;  /* 0x0000000403027825 */ /* 0x001fca00078e0204 */
[----:B-----5:R-:W-:Y:S01]  /*05d0*/  STG.E desc[UR4][R2.64], R0 ;  /* 0x0000000002007986 */ /* 0x020fe2000c101904 */
[----:B------:R-:W-:Y:S05]  /*05e0*/  EXIT ;  /* 0x000000000000794d */ /* 0x000fea0003800000 */
.L_x_7:
[----:B------:R-:W-:-:S00]  /*05f0*/  BRA `(.L_x_7) ;  /* 0xfffffffc00fc7947 */ /* 0x000fc0000383ffff */
[----:B------:R-:W-:-:S00]  /*0600*/  NOP ;  /* 0x0000000000007918 */ /* 0x000fc00000000000 */
[----:B------:R-:W-:-:S00]  /*0610*/  NOP ;  /* 0x0000000000007918 */ /* 0x000fc00000000000 */
[----:B------:R-:W-:-:S00]  /*0620*/  NOP ;  /* 0x0000000000007918 */ /* 0x000fc00000000000 */
[----:B------:R-:W-:-:S00]  /*0630*/  NOP ;  /* 0x0000000000007918 */ /* 0x000fc00000000000 */
[----:B------:R-:W-:-:S00]  /*0640*/  NOP ;  /* 0x0000000000007918 */ /* 0x000fc00000000000 */
[----:B------:R-:W-:-:S00]  /*0650*/  NOP ;  /* 0x0000000000007918 */ /* 0x000fc00000000000 */
[----:B------:R-:W-:-:S00]  /*0660*/  NOP ;  /* 0x0000000000007918 */ /* 0x000fc00000000000 */
[----:B------:R-:W-:-:S00]  /*0670*/  NOP ;  /* 0x0000000000007918 */ /* 0x000fc00000000000 */
.L_x_9:


//--------------------- .text._Z17bitonicSortKernelPiiii --------------------------
	.section	.text._Z17bitonicSortKernelPiiii,"ax",@progbits
	.align	128
        .global         _Z17bitonicSortKernelPiiii
        .type           _Z17bitonicSortKernelPiiii,@function
        .size           _Z17bitonicSortKernelPiiii,(.L_x_10 - _Z17bitonicSortKernelPiiii)
        .other          _Z17bitonicSortKernelPiiii,@"STO_CUDA_ENTRY STV_DEFAULT"
_Z17bitonicSortKernelPiiii:
.text._Z17bitonicSortKernelPiiii:
        /* <DEDUP_REMOVED lines=8> */
[----:B------:R-:W0:Y:S02]  /*0080*/  LDCU UR4, c[0x0][0x38c] ;  /* 0x00007180ff0477ac */ /* 0x000e240008000800 */
[----:B0-----:R-:W-:-:S04]  /*0090*/  LOP3.LUT R0, R7, UR4, RZ, 0x3c, !PT ;  /* 0x0000000407007c12 */ /* 0x001fc8000f8e3cff */
[----:B------:R-:W-:-:S04]  /*00a0*/  ISETP.GE.AND P0, PT, R0, UR5, PT ;  /* 0x0000000500007c0c */ /* 0x000fc8000bf06270 */
[----:B------:R-:W-:-:S13]  /*00b0*/  ISETP.LE.OR P0, PT, R0, R7, P0 ;  /* 0x000000070000720c */ /* 0x000fda0000703670 */
[----:B------:R-:W-:Y:S05]  /*00c0*/  @P0 EXIT ;  /* 0x000000000000094d */ /* 0x000fea0003800000 */
[----:B------:R-:W0:Y:S01]  /*00d0*/  LDC.64 R4, c[0x0][0x380] ;  /* 0x0000e000ff047b82 */ /* 0x000e220000000a00 */
[----:B------:R-:W1:Y:S01]  /*00e0*/  LDCU.64 UR4, c[0x0][0x358] ;  /* 0x00006b00ff0477ac */ /* 0x000e620008000a00 */
[----:B------:R-:W2:Y:S01]  /*00f0*/  LDCU UR6, c[0x0][0x388] ;  /* 0x00007100ff0677ac */ /* 0x000ea20008000800 */
[----:B0-----:R-:W-:-:S04]  /*0100*/  IMAD.WIDE R2, R7, 0x4, R4 ;  /* 0x0000000407027825 */ /* 0x001fc800078e0204 */
[----:B------:R-:W-:Y:S01]  /*0110*/  IMAD.WIDE R4, R0, 0x4, R4 ;  /* 0x0000000400047825 */ /* 0x000fe200078e0204 */
[----:B-1----:R-:W3:Y:S04]  /*0120*/  LDG.E R9, desc[UR4][R2.64] ;  /* 0x0000000402097981 */ /* 0x002ee8000c1e1900 */
[----:B------:R-:W3:Y:S01]  /*0130*/  LDG.E R0, desc[UR4][R4.64] ;  /* 0x0000000404007981 */ /* 0x000ee2000c1e1900 */
[----:B--2---:R-:W-:-:S04]  /*0140*/  LOP3.LUT P0, RZ, R7, UR6, RZ, 0xc0, !PT ;  /* 0x0000000607ff7c12 */ /* 0x004fc8000f80c0ff */
[----:B---3--:R-:W-:-:S13]  /*0150*/  ISETP.LE.XOR P0, PT, R9, R0, !P0 ;  /* 0x000000000900720c */ /* 0x008fda0004703a70 */
[----:B------:R-:W-:Y:S05]  /*0160*/  @!P0 EXIT ;  /* 0x000000000000894d */ /* 0x000fea0003800000 */
[----:B------:R-:W-:Y:S04]  /*0170*/  STG.E desc[UR4][R2.64], R0 ;  /* 0x0000000002007986 */ /* 0x000fe8000c101904 */
[----:B------:R-:W-:Y:S01]  /*0180*/  STG.E desc[UR4][R4.64], R9 ;  /* 0x0000000904007986 */ /* 0x000fe2000c101904 */
[----:B------:R-:W-:Y:S05]  /*0190*/  EXIT ;  /* 0x000000000000794d */ /* 0x000fea0003800000 */
.L_x_8:
        /* <DEDUP_REMOVED lines=14> */
.L_x_10:


//--------------------- .nv.shared.reserved.0     --------------------------
	.section	.nv.shared.reserved.0,"aw",@nobits
	.weak		__nv_reservedSMEM_offset_0_alias
	.size		__nv_reservedSMEM_offset_0_alias, 0, 64
	.other		__nv_reservedSMEM_offset_0_alias,@"STO_CUDA_RESERVED_SHARED STV_DEFAULT"
__nv_reservedSMEM_offset_0_alias:
	.zero		0
	.zero		64


//--------------------- .nv.constant0._Z15mergeSortKernelPiS_ii --------------------------
	.section	.nv.constant0._Z15mergeSortKernelPiS_ii,"a",@progbits
	.sectionflags	@""
	.align	4
.nv.constant0._Z15mergeSortKernelPiS_ii:
	.zero		920


//--------------------- .nv.constant0._Z17bitonicSortKernelPiiii --------------------------
	.section	.nv.constant0._Z17bitonicSortKernelPiiii,"a",@progbits
	.sectionflags	@""
	.align	4
.nv.constant0._Z17bitonicSortKernelPiiii:
	.zero		916


//--------------------- SYMBOLS --------------------------

	.type		.nv.reservedSmem.offset0,@object
	.size		.nv.reservedSmem.offset0,0x4
